//
// Generated by NVIDIA NVVM Compiler
//
// Compiler Build ID: CL-36424714
// Cuda compilation tools, release 13.0, V13.0.88
// Based on NVVM 20.0.0
//

.version 9.0
.target sm_100
.address_size 64

	// .globl	_Z16kernel_laplacianPfxi
.extern .shared .align 16 .b8 lapd[];

.visible .entry _Z16kernel_laplacianPfxi(
	.param .u64 .ptr .align 1 _Z16kernel_laplacianPfxi_param_0,
	.param .u64 _Z16kernel_laplacianPfxi_param_1,
	.param .u32 _Z16kernel_laplacianPfxi_param_2
)
{
	.reg .pred 	%p<7>;
	.reg .b32 	%r<14>;
	.reg .b32 	%f<8>;
	.reg .b64 	%rd<8>;

	ld.param.u64 	%rd3, [_Z16kernel_laplacianPfxi_param_0];
	ld.param.u64 	%rd4, [_Z16kernel_laplacianPfxi_param_1];
	mov.b32 	%r13, 1;
	mov.u32 	%r1, %ntid.x;
$L__BB0_1:
	mov.u32 	%r2, %r13;
	setp.lt.s32 	%p1, %r2, %r1;
	shl.b32 	%r13, %r2, 1;
	@%p1 bra 	$L__BB0_1;
	mov.u32 	%r6, %tid.x;
	mov.u32 	%r7, %ctaid.x;
	mad.lo.s32 	%r8, %r2, %r7, %r6;
	cvt.u64.u32 	%rd1, %r8;
	shl.b32 	%r9, %r6, 2;
	mov.u32 	%r10, lapd;
	add.s32 	%r4, %r10, %r9;
	mov.b32 	%r11, 1065353216;
	st.shared.u32 	[%r4], %r11;
	setp.le.s64 	%p2, %rd4, %rd1;
	cvta.to.global.u64 	%rd5, %rd3;
	mul.wide.u32 	%rd6, %r8, 4;
	add.s64 	%rd2, %rd5, %rd6;
	@%p2 bra 	$L__BB0_5;
	ld.global.f32 	%f1, [%rd2+-4];
	ld.global.f32 	%f2, [%rd2+4];
	add.f32 	%f3, %f1, %f2;
	mul.f32 	%f4, %f3, 0f3F000000;
	st.shared.f32 	[%r4], %f4;
	add.s64 	%rd7, %rd4, -1;
	setp.ne.s64 	%p3, %rd7, %rd1;
	@%p3 bra 	$L__BB0_5;
	add.f32 	%f5, %f1, 0f41B80000;
	mul.f32 	%f6, %f5, 0f3F000000;
	st.shared.f32 	[%r4], %f6;
$L__BB0_5:
	setp.le.s64 	%p4, %rd4, %rd1;
	cvt.u32.u64 	%r12, %rd1;
	bar.sync 	0;
	setp.eq.s32 	%p5, %r12, 0;
	or.pred  	%p6, %p5, %p4;
	@%p6 bra 	$L__BB0_7;
	ld.shared.f32 	%f7, [%r4];
	st.global.f32 	[%rd2], %f7;
$L__BB0_7:
	ret;

}


// ===== COMPILED SASS (sm_100) =====

	.target	sm_100

	.elftype	@"ET_EXEC"


//--------------------- .note.nv.tkinfo           --------------------------
	.section	.note.nv.tkinfo,"",@"SHT_NOTE"
	.sectionflags	@"SHF_NOTE_NV_TKINFO"
	.tkinfo
        /*0018*/ 	.word	0x00000002
        /*0030*/ 	.string	""
        /*0030*/ 	.string	"ptxas"
        /*0030*/ 	.string	"Cuda compilation tools, release 13.0, V13.0.88"
        /*0030*/ 	.string	"Build cuda_13.0.r13.0/compiler.36424714_0"
        /*0030*/ 	.string	"-arch sm_100 -m 64 "



//--------------------- .note.nv.cuinfo           --------------------------
	.section	.note.nv.cuinfo,"",@"SHT_NOTE"
	.sectionflags	@"SHF_NOTE_NV_CUINFO"
        /*0018*/ 	.short	0x0002
        /*001a*/ 	.short	0x0064
        /*001c*/ 	.short	0x0082
	.zero		2


//--------------------- .nv.info                  --------------------------
	.section	.nv.info,"",@"SHT_CUDA_INFO"
	.align	4


	//----- nvinfo : EIATTR_REGCOUNT
	.align		4
        /*0000*/ 	.byte	0x04, 0x2f
        /*0002*/ 	.short	(.L_1 - .L_0)
	.align		4
.L_0:
        /*0004*/ 	.word	index@(_Z16kernel_laplacianPfxi)
        /*0008*/ 	.word	0x0000000a


	//----- nvinfo : EIATTR_FRAME_SIZE
	.align		4
.L_1:
        /*000c*/ 	.byte	0x04, 0x11
        /*000e*/ 	.short	(.L_3 - .L_2)
	.align		4
.L_2:
        /*0010*/ 	.word	index@(_Z16kernel_laplacianPfxi)
        /*0014*/ 	.word	0x00000000


	//----- nvinfo : EIATTR_MIN_STACK_SIZE
	.align		4
.L_3:
        /*0018*/ 	.byte	0x04, 0x12
        /*001a*/ 	.short	(.L_5 - .L_4)
	.align		4
.L_4:
        /*001c*/ 	.word	index@(_Z16kernel_laplacianPfxi)
        /*0020*/ 	.word	0x00000000
.L_5:


//--------------------- .nv.compat                --------------------------
	.section	.nv.compat,"",@"SHT_CUDA_COMPAT_INFO"
	.align	4
        /*0000*/ 	.byte	0x02, 0x09, 0x00, 0x00, 0x02, 0x02, 0x01, 0x00, 0x02, 0x05, 0x05, 0x00, 0x03, 0x07, 0x01, 0x01
        /*0010*/ 	.byte	0x02, 0x03, 0x00, 0x00, 0x02, 0x06, 0x01, 0x00, 0x04, 0x0b, 0x08, 0x00, 0x09, 0x00, 0x00, 0x00
        /*0020*/ 	.byte	0x00, 0x00, 0x00, 0x00


//--------------------- .nv.info._Z16kernel_laplacianPfxi --------------------------
	.section	.nv.info._Z16kernel_laplacianPfxi,"",@"SHT_CUDA_INFO"
	.sectionflags	@""
	.align	4


	//----- nvinfo : EIATTR_CUDA_API_VERSION
	.align		4
        /*0000*/ 	.byte	0x04, 0x37
        /*0002*/ 	.short	(.L_7 - .L_6)
.L_6:
        /*0004*/ 	.word	0x00000082


	//----- nvinfo : EIATTR_KPARAM_INFO
	.align		4
.L_7:
        /*0008*/ 	.byte	0x04, 0x17
        /*000a*/ 	.short	(.L_9 - .L_8)
.L_8:
        /*000c*/ 	.word	0x00000000
        /*0010*/ 	.short	0x0002
        /*0012*/ 	.short	0x0010
        /*0014*/ 	.byte	0x00, 0xf0, 0x11, 0x00


	//----- nvinfo : EIATTR_KPARAM_INFO
	.align		4
.L_9:
        /*0018*/ 	.byte	0x04, 0x17
        /*001a*/ 	.short	(.L_11 - .L_10)
.L_10:
        /*001c*/ 	.word	0x00000000
        /*0020*/ 	.short	0x0001
        /*0022*/ 	.short	0x0008
        /*0024*/ 	.byte	0x00, 0xf0, 0x21, 0x00


	//----- nvinfo : EIATTR_KPARAM_INFO
	.align		4
.L_11:
        /*0028*/ 	.byte	0x04, 0x17
        /*002a*/ 	.short	(.L_13 - .L_12)
.L_12:
        /*002c*/ 	.word	0x00000000
        /*0030*/ 	.short	0x0000
        /*0032*/ 	.short	0x0000
        /*0034*/ 	.byte	0x00, 0xf5, 0x21, 0x00


	//----- nvinfo : EIATTR_SPARSE_MMA_MASK
	.align		4
.L_13:
        /*0038*/ 	.byte	0x03, 0x50
        /*003a*/ 	.short	0x0000


	//----- nvinfo : EIATTR_MAXREG_COUNT
	.align		4
        /*003c*/ 	.byte	0x03, 0x1b
        /*003e*/ 	.short	0x00ff


	//----- nvinfo : EIATTR_NUM_BARRIERS
	.align		4
        /*0040*/ 	.byte	0x02, 0x4c
        /*0042*/ 	.byte	0x01
	.zero		1


	//----- nvinfo : EIATTR_MERCURY_ISA_VERSION
	.align		4
        /*0044*/ 	.byte	0x03, 0x5f
        /*0046*/ 	.short	0x0101


	//----- nvinfo : EIATTR_VRC_CTA_INIT_COUNT
	.align		4
        /*0048*/ 	.byte	0x02, 0x4a
	.zero		1
	.zero		1


	//----- nvinfo : EIATTR_EXIT_INSTR_OFFSETS
	.align		4
        /*004c*/ 	.byte	0x04, 0x1c
        /*004e*/ 	.short	(.L_15 - .L_14)


	//   ....[0]....
.L_14:
        /*0050*/ 	.word	0x00000270


	//   ....[1]....
        /*0054*/ 	.word	0x000002a0


	//----- nvinfo : EIATTR_CRS_STACK_SIZE
	.align		4
.L_15:
        /*0058*/ 	.byte	0x04, 0x1e
        /*005a*/ 	.short	(.L_17 - .L_16)
.L_16:
        /*005c*/ 	.word	0x00000000


	//----- nvinfo : EIATTR_CBANK_PARAM_SIZE
	.align		4
.L_17:
        /*0060*/ 	.byte	0x03, 0x19
        /*0062*/ 	.short	0x0014


	//----- nvinfo : EIATTR_PARAM_CBANK
	.align		4
        /*0064*/ 	.byte	0x04, 0x0a
        /*0066*/ 	.short	(.L_19 - .L_18)
	.align		4
.L_18:
        /*0068*/ 	.word	index@(.nv.constant0._Z16kernel_laplacianPfxi)
        /*006c*/ 	.short	0x0380
        /*006e*/ 	.short	0x0014


	//----- nvinfo : EIATTR_SW_WAR
	.align		4
.L_19:
        /*0070*/ 	.byte	0x04, 0x36
        /*0072*/ 	.short	(.L_21 - .L_20)
.L_20:
        /*0074*/ 	.word	0x00000008
.L_21:


//--------------------- .nv.callgraph             --------------------------
	.section	.nv.callgraph,"",@"SHT_CUDA_CALLGRAPH"
	.align	4
	.sectionentsize	8
	.align		4
        /*0000*/ 	.word	0x00000000
	.align		4
        /*0004*/ 	.word	0xffffffff
	.align		4
        /*0008*/ 	.word	0x00000000
	.align		4
        /*000c*/ 	.word	0xfffffffe
	.align		4
        /*0010*/ 	.word	0x00000000
	.align		4
        /*0014*/ 	.word	0xfffffffd
	.align		4
        /*0018*/ 	.word	0x00000000
	.align		4
        /*001c*/ 	.word	0xfffffffc


//--------------------- .text._Z16kernel_laplacianPfxi --------------------------
	.section	.text._Z16kernel_laplacianPfxi,"ax",@progbits
	.align	128
        .global         _Z16kernel_laplacianPfxi
        .type           _Z16kernel_laplacianPfxi,@function
        .size           _Z16kernel_laplacianPfxi,(.L_x_4 - _Z16kernel_laplacianPfxi)
        .other          _Z16kernel_laplacianPfxi,@"STO_CUDA_ENTRY STV_DEFAULT"
_Z16kernel_laplacianPfxi:
.text._Z16kernel_laplacianPfxi:
[----:B------:R-:W-:Y:S01]  /*0000*/  LDC R1, c[0x0][0x37c] ;  /* 0x0000df00ff017b82 */ /* 0x000fe20000000800 */
[----:B------:R-:W0:Y:S01]  /*0010*/  LDCU UR5, c[0x0][0x360] ;  /* 0x00006c00ff0577ac */ /* 0x000e220008000800 */
[----:B------:R-:W-:-:S05]  /*0020*/  UMOV UR4, 0x1 ;  /* 0x0000000100047882 */ /* 0x000fca0000000000 */
.L_x_0:
[----:B0-----:R-:W-:Y:S02]  /*0030*/  UISETP.GE.AND UP0, UPT, UR4, UR5, UPT ;  /* 0x000000050400728c */ /* 0x001fe4000bf06270 */
[----:B------:R-:W-:Y:S01]  /*0040*/  UMOV UR6, UR4 ;  /* 0x0000000400067c82 */ /* 0x000fe20008000000 */
[----:B------:R-:W-:-:S06]  /*0050*/  USHF.L.U32 UR4, UR4, 0x1, URZ ;  /* 0x0000000104047899 */ /* 0x000fcc00080006ff */
[----:B------:R-:W-:Y:S06]  /*0060*/  BRA.U !UP0, `(.L_x_0) ;  /* 0xfffffffd08f07547 */ /* 0x000fec000b83ffff */
[----:B------:R-:W0:Y:S01]  /*0070*/  S2R R0, SR_TID.X ;  /* 0x0000000000007919 */ /* 0x000e220000002100 */
[----:B------:R-:W1:Y:S01]  /*0080*/  S2UR UR5, SR_CgaCtaId ;  /* 0x00000000000579c3 */ /* 0x000e620000008800 */
[----:B------:R-:W2:Y:S01]  /*0090*/  LDCU.64 UR8, c[0x0][0x388] ;  /* 0x00007100ff0877ac */ /* 0x000ea20008000a00 */
[----:B------:R-:W-:Y:S01]  /*00a0*/  BSSY.RECONVERGENT B0, `(.L_x_1) ;  /* 0x000001b000007945 */ /* 0x000fe20003800200 */
[----:B------:R-:W0:Y:S01]  /*00b0*/  S2R R5, SR_CTAID.X ;  /* 0x0000000000057919 */ /* 0x000e220000002500 */
[----:B------:R-:W-:-:S04]  /*00c0*/  UMOV UR4, 0x400 ;  /* 0x0000040000047882 */ /* 0x000fc80000000000 */
[----:B------:R-:W3:Y:S01]  /*00d0*/  LDC.64 R2, c[0x0][0x380] ;  /* 0x0000e000ff027b82 */ /* 0x000ee20000000a00 */
[----:B-1----:R-:W-:Y:S01]  /*00e0*/  ULEA UR4, UR5, UR4, 0x18 ;  /* 0x0000000405047291 */ /* 0x002fe2000f8ec0ff */
[----:B0-----:R-:W-:Y:S02]  /*00f0*/  IMAD R7, R5, UR6, R0 ;  /* 0x0000000605077c24 */ /* 0x001fe4000f8e0200 */
[----:B------:R-:W-:-:S03]  /*0100*/  HFMA2 R5, -RZ, RZ, 1.875, 0 ;  /* 0x3f800000ff057431 */ /* 0x000fc600000001ff */
[----:B------:R-:W-:-:S05]  /*0110*/  LEA R0, R0, UR4, 0x2 ;  /* 0x0000000400007c11 */ /* 0x000fca000f8e10ff */
[----:B------:R-:W0:Y:S01]  /*0120*/  LDCU.64 UR4, c[0x0][0x358] ;  /* 0x00006b00ff0477ac */ /* 0x000e220008000a00 */
[C---:B---3--:R-:W-:Y:S01]  /*0130*/  IMAD.WIDE.U32 R2, R7.reuse, 0x4, R2 ;  /* 0x0000000407027825 */ /* 0x048fe200078e0002 */
[----:B--2---:R-:W-:Y:S01]  /*0140*/  ISETP.GE.U32.AND P0, PT, R7, UR8, PT ;  /* 0x0000000807007c0c */ /* 0x004fe2000bf06070 */
[----:B------:R1:W-:Y:S03]  /*0150*/  STS [R0], R5 ;  /* 0x0000000500007388 */ /* 0x0003e60000000800 */
[----:B------:R-:W-:-:S04]  /*0160*/  ISETP.GE.AND.EX P0, PT, RZ, UR9, PT, P0 ;  /* 0x00000009ff007c0c */ /* 0x000fc8000bf06300 */
[----:B------:R-:W-:-:S09]  /*0170*/  ISETP.EQ.OR P1, PT, R7, RZ, P0 ;  /* 0x000000ff0700720c */ /* 0x000fd20000722670 */
[----:B01----:R-:W-:Y:S05]  /*0180*/  @P0 BRA `(.L_x_2) ;  /* 0x0000000000300947 */ /* 0x003fea0003800000 */
[----:B------:R-:W2:Y:S04]  /*0190*/  LDG.E R5, desc[UR4][R2.64+-0x4] ;  /* 0xfffffc0402057981 */ /* 0x000ea8000c1e1900 */
[----:B------:R-:W3:Y:S01]  /*01a0*/  LDG.E R4, desc[UR4][R2.64+0x4] ;  /* 0x0000040402047981 */ /* 0x000ee2000c1e1900 */
[----:B------:R-:W-:-:S04]  /*01b0*/  UIADD3 UR6, UP0, UPT, UR8, -0x1, URZ ;  /* 0xffffffff08067890 */ /* 0x000fc8000ff1e0ff */
[----:B------:R-:W-:Y:S02]  /*01c0*/  UIADD3.X UR7, UPT, UPT, UR9, -0x1, URZ, UP0, !UPT ;  /* 0xffffffff09077890 */ /* 0x000fe400087fe4ff */
[----:B------:R-:W-:-:S04]  /*01d0*/  ISETP.NE.U32.AND P0, PT, R7, UR6, PT ;  /* 0x0000000607007c0c */ /* 0x000fc8000bf05070 */
[----:B------:R-:W-:-:S13]  /*01e0*/  ISETP.NE.AND.EX P0, PT, RZ, UR7, PT, P0 ;  /* 0x00000007ff007c0c */ /* 0x000fda000bf05300 */
[C---:B--2---:R-:W-:Y:S01]  /*01f0*/  @!P0 FADD R6, R5.reuse, 23 ;  /* 0x41b8000005068421 */ /* 0x044fe20000000000 */
[----:B---3--:R-:W-:-:S03]  /*0200*/  FADD R4, R5, R4 ;  /* 0x0000000405047221 */ /* 0x008fc60000000000 */
[----:B------:R-:W-:Y:S01]  /*0210*/  @!P0 FMUL R7, R6, 0.5 ;  /* 0x3f00000006078820 */ /* 0x000fe20000400000 */
[----:B------:R-:W-:-:S05]  /*0220*/  FMUL R5, R4, 0.5 ;  /* 0x3f00000004057820 */ /* 0x000fca0000400000 */
[----:B------:R0:W-:Y:S04]  /*0230*/  STS [R0], R5 ;  /* 0x0000000500007388 */ /* 0x0001e80000000800 */
[----:B------:R0:W-:Y:S02]  /*0240*/  @!P0 STS [R0], R7 ;  /* 0x0000000700008388 */ /* 0x0001e40000000800 */
.L_x_2:
[----:B------:R-:W-:Y:S05]  /*0250*/  BSYNC.RECONVERGENT B0 ;  /* 0x0000000000007941 */ /* 0x000fea0003800200 */
.L_x_1:
[----:B------:R-:W-:Y:S06]  /*0260*/  BAR.SYNC.DEFER_BLOCKING 0x0 ;  /* 0x0000000000007b1d */ /* 0x000fec0000010000 */
[----:B------:R-:W-:Y:S05]  /*0270*/  @P1 EXIT ;  /* 0x000000000000194d */ /* 0x000fea0003800000 */
[----:B0-----:R-:W0:Y:S04]  /*0280*/  LDS R5, [R0] ;  /* 0x0000000000057984 */ /* 0x001e280000000800 */
[----:B0-----:R-:W-:Y:S01]  /*0290*/  STG.E desc[UR4][R2.64], R5 ;  /* 0x0000000502007986 */ /* 0x001fe2000c101904 */
[----:B------:R-:W-:Y:S05]  /*02a0*/  EXIT ;  /* 0x000000000000794d */ /* 0x000fea0003800000 */
.L_x_3:
[----:B------:R-:W-:-:S00]  /*02b0*/  BRA `(.L_x_3) ;  /* 0xfffffffc00fc7947 */ /* 0x000fc0000383ffff */
[----:B------:R-:W-:-:S00]  /*02c0*/  NOP ;  /* 0x0000000000007918 */ /* 0x000fc00000000000 */
        /* <DEDUP_REMOVED lines=11> */
.L_x_4:


//--------------------- .nv.shared._Z16kernel_laplacianPfxi --------------------------
	.section	.nv.shared._Z16kernel_laplacianPfxi,"aw",@nobits
	.sectionflags	@""
	.align	16
	.zero		1024


//--------------------- .nv.shared.reserved.0     --------------------------
	.section	.nv.shared.reserved.0,"aw",@nobits
	.weak		__nv_reservedSMEM_offset_0_alias
	.size		__nv_reservedSMEM_offset_0_alias, 0, 64
	.other		__nv_reservedSMEM_offset_0_alias,@"STO_CUDA_RESERVED_SHARED STV_DEFAULT"
__nv_reservedSMEM_offset_0_alias:
	.zero		0
	.zero		64


//--------------------- .nv.constant0._Z16kernel_laplacianPfxi --------------------------
	.section	.nv.constant0._Z16kernel_laplacianPfxi,"a",@progbits
	.sectionflags	@""
	.align	4
.nv.constant0._Z16kernel_laplacianPfxi:
	.zero		916


//--------------------- SYMBOLS --------------------------

	.type		.nv.reservedSmem.offset0,@object
	.size		.nv.reservedSmem.offset0,0x4
	.type		.nv.reservedSmem.cap,@object
	.size		.nv.reservedSmem.cap,0x4
